//
// Generated by NVIDIA NVVM Compiler
//
// Compiler Build ID: CL-36424714
// Cuda compilation tools, release 13.0, V13.0.88
// Based on NVVM 20.0.0
//

.version 9.0
.target sm_100
.address_size 64

	// .globl	mymatmul_kernel0
// _ZZ16mymatmul_kernel0E11data_shared has been demoted
// _ZZ16mymatmul_kernel0E13kernel_shared has been demoted

.visible .entry mymatmul_kernel0(
	.param .u64 .ptr .align 1 mymatmul_kernel0_param_0,
	.param .u64 .ptr .align 1 mymatmul_kernel0_param_1,
	.param .u64 .ptr .align 1 mymatmul_kernel0_param_2
)
.maxntid 512
{
	.reg .pred 	%p<3>;
	.reg .b32 	%r<33>;
	.reg .b32 	%f<166>;
	.reg .b64 	%rd<17>;
	// demoted variable
	.shared .align 4 .b8 _ZZ16mymatmul_kernel0E11data_shared[16384];
	// demoted variable
	.shared .align 4 .b8 _ZZ16mymatmul_kernel0E13kernel_shared[256];
	ld.param.u64 	%rd6, [mymatmul_kernel0_param_0];
	ld.param.u64 	%rd7, [mymatmul_kernel0_param_1];
	ld.param.u64 	%rd5, [mymatmul_kernel0_param_2];
	cvta.to.global.u64 	%rd8, %rd6;
	cvta.to.global.u64 	%rd1, %rd7;
	mov.u32 	%r1, %tid.x;
	shl.b32 	%r15, %r1, 7;
	or.b32  	%r16, %r15, %r1;
	and.b32  	%r2, %r1, 7;
	and.b32  	%r17, %r16, 64519;
	shl.b32 	%r18, %r1, 4;
	mov.u32 	%r19, _ZZ16mymatmul_kernel0E13kernel_shared;
	add.s32 	%r3, %r19, %r18;
	shl.b32 	%r4, %r1, 11;
	and.b32  	%r20, %r4, 28672;
	mov.u32 	%r21, %ctaid.x;
	shl.b32 	%r5, %r21, 3;
	shl.b32 	%r22, %r1, 2;
	and.b32  	%r23, %r22, 4;
	add.s32 	%r24, %r20, %r5;
	or.b32  	%r31, %r24, %r23;
	mov.u32 	%r25, _ZZ16mymatmul_kernel0E11data_shared;
	add.s32 	%r7, %r25, %r22;
	and.b32  	%r26, %r22, 28;
	add.s32 	%r8, %r19, %r26;
	and.b32  	%r27, %r18, 8064;
	add.s32 	%r9, %r25, %r27;
	mul.wide.u32 	%rd9, %r17, 4;
	add.s64 	%rd10, %rd9, %rd8;
	add.s64 	%rd16, %rd10, 1048576;
	mov.b32 	%r32, 0;
	mov.f32 	%f158, 0f00000000;
	mov.f32 	%f159, %f158;
	mov.f32 	%f160, %f158;
	mov.f32 	%f161, %f158;
	mov.f32 	%f162, %f158;
	mov.f32 	%f163, %f158;
	mov.f32 	%f164, %f158;
	mov.f32 	%f165, %f158;
$L__BB0_1:
	setp.gt.u32 	%p1, %r1, 15;
	bar.sync 	0;
	ld.global.nc.f32 	%f18, [%rd16+-1048576];
	st.shared.f32 	[%r7], %f18;
	ld.global.nc.f32 	%f19, [%rd16+-786432];
	st.shared.f32 	[%r7+2048], %f19;
	ld.global.nc.f32 	%f20, [%rd16+-524288];
	st.shared.f32 	[%r7+4096], %f20;
	ld.global.nc.f32 	%f21, [%rd16+-262144];
	st.shared.f32 	[%r7+6144], %f21;
	ld.global.nc.f32 	%f22, [%rd16];
	st.shared.f32 	[%r7+8192], %f22;
	ld.global.nc.f32 	%f23, [%rd16+262144];
	st.shared.f32 	[%r7+10240], %f23;
	ld.global.nc.f32 	%f24, [%rd16+524288];
	st.shared.f32 	[%r7+12288], %f24;
	ld.global.nc.f32 	%f25, [%rd16+786432];
	st.shared.f32 	[%r7+14336], %f25;
	@%p1 bra 	$L__BB0_3;
	mul.wide.u32 	%rd11, %r31, 4;
	add.s64 	%rd12, %rd1, %rd11;
	ld.global.nc.v4.f32 	{%f26, %f27, %f28, %f29}, [%rd12];
	st.shared.v4.f32 	[%r3], {%f26, %f27, %f28, %f29};
$L__BB0_3:
	bar.sync 	0;
	ld.shared.f32 	%f30, [%r8];
	ld.shared.f32 	%f31, [%r9];
	fma.rn.f32 	%f32, %f31, %f30, %f165;
	ld.shared.f32 	%f33, [%r9+8192];
	fma.rn.f32 	%f34, %f33, %f30, %f161;
	ld.shared.f32 	%f35, [%r9+32];
	fma.rn.f32 	%f36, %f35, %f30, %f164;
	ld.shared.f32 	%f37, [%r9+8224];
	fma.rn.f32 	%f38, %f37, %f30, %f160;
	ld.shared.f32 	%f39, [%r9+64];
	fma.rn.f32 	%f40, %f39, %f30, %f163;
	ld.shared.f32 	%f41, [%r9+8256];
	fma.rn.f32 	%f42, %f41, %f30, %f159;
	ld.shared.f32 	%f43, [%r9+96];
	fma.rn.f32 	%f44, %f43, %f30, %f162;
	ld.shared.f32 	%f45, [%r9+8288];
	fma.rn.f32 	%f46, %f45, %f30, %f158;
	ld.shared.f32 	%f47, [%r8+32];
	ld.shared.f32 	%f48, [%r9+4];
	fma.rn.f32 	%f49, %f48, %f47, %f32;
	ld.shared.f32 	%f50, [%r9+8196];
	fma.rn.f32 	%f51, %f50, %f47, %f34;
	ld.shared.f32 	%f52, [%r9+36];
	fma.rn.f32 	%f53, %f52, %f47, %f36;
	ld.shared.f32 	%f54, [%r9+8228];
	fma.rn.f32 	%f55, %f54, %f47, %f38;
	ld.shared.f32 	%f56, [%r9+68];
	fma.rn.f32 	%f57, %f56, %f47, %f40;
	ld.shared.f32 	%f58, [%r9+8260];
	fma.rn.f32 	%f59, %f58, %f47, %f42;
	ld.shared.f32 	%f60, [%r9+100];
	fma.rn.f32 	%f61, %f60, %f47, %f44;
	ld.shared.f32 	%f62, [%r9+8292];
	fma.rn.f32 	%f63, %f62, %f47, %f46;
	ld.shared.f32 	%f64, [%r8+64];
	ld.shared.f32 	%f65, [%r9+8];
	fma.rn.f32 	%f66, %f65, %f64, %f49;
	ld.shared.f32 	%f67, [%r9+8200];
	fma.rn.f32 	%f68, %f67, %f64, %f51;
	ld.shared.f32 	%f69, [%r9+40];
	fma.rn.f32 	%f70, %f69, %f64, %f53;
	ld.shared.f32 	%f71, [%r9+8232];
	fma.rn.f32 	%f72, %f71, %f64, %f55;
	ld.shared.f32 	%f73, [%r9+72];
	fma.rn.f32 	%f74, %f73, %f64, %f57;
	ld.shared.f32 	%f75, [%r9+8264];
	fma.rn.f32 	%f76, %f75, %f64, %f59;
	ld.shared.f32 	%f77, [%r9+104];
	fma.rn.f32 	%f78, %f77, %f64, %f61;
	ld.shared.f32 	%f79, [%r9+8296];
	fma.rn.f32 	%f80, %f79, %f64, %f63;
	ld.shared.f32 	%f81, [%r8+96];
	ld.shared.f32 	%f82, [%r9+12];
	fma.rn.f32 	%f83, %f82, %f81, %f66;
	ld.shared.f32 	%f84, [%r9+8204];
	fma.rn.f32 	%f85, %f84, %f81, %f68;
	ld.shared.f32 	%f86, [%r9+44];
	fma.rn.f32 	%f87, %f86, %f81, %f70;
	ld.shared.f32 	%f88, [%r9+8236];
	fma.rn.f32 	%f89, %f88, %f81, %f72;
	ld.shared.f32 	%f90, [%r9+76];
	fma.rn.f32 	%f91, %f90, %f81, %f74;
	ld.shared.f32 	%f92, [%r9+8268];
	fma.rn.f32 	%f93, %f92, %f81, %f76;
	ld.shared.f32 	%f94, [%r9+108];
	fma.rn.f32 	%f95, %f94, %f81, %f78;
	ld.shared.f32 	%f96, [%r9+8300];
	fma.rn.f32 	%f97, %f96, %f81, %f80;
	ld.shared.f32 	%f98, [%r8+128];
	ld.shared.f32 	%f99, [%r9+16];
	fma.rn.f32 	%f100, %f99, %f98, %f83;
	ld.shared.f32 	%f101, [%r9+8208];
	fma.rn.f32 	%f102, %f101, %f98, %f85;
	ld.shared.f32 	%f103, [%r9+48];
	fma.rn.f32 	%f104, %f103, %f98, %f87;
	ld.shared.f32 	%f105, [%r9+8240];
	fma.rn.f32 	%f106, %f105, %f98, %f89;
	ld.shared.f32 	%f107, [%r9+80];
	fma.rn.f32 	%f108, %f107, %f98, %f91;
	ld.shared.f32 	%f109, [%r9+8272];
	fma.rn.f32 	%f110, %f109, %f98, %f93;
	ld.shared.f32 	%f111, [%r9+112];
	fma.rn.f32 	%f112, %f111, %f98, %f95;
	ld.shared.f32 	%f113, [%r9+8304];
	fma.rn.f32 	%f114, %f113, %f98, %f97;
	ld.shared.f32 	%f115, [%r8+160];
	ld.shared.f32 	%f116, [%r9+20];
	fma.rn.f32 	%f117, %f116, %f115, %f100;
	ld.shared.f32 	%f118, [%r9+8212];
	fma.rn.f32 	%f119, %f118, %f115, %f102;
	ld.shared.f32 	%f120, [%r9+52];
	fma.rn.f32 	%f121, %f120, %f115, %f104;
	ld.shared.f32 	%f122, [%r9+8244];
	fma.rn.f32 	%f123, %f122, %f115, %f106;
	ld.shared.f32 	%f124, [%r9+84];
	fma.rn.f32 	%f125, %f124, %f115, %f108;
	ld.shared.f32 	%f126, [%r9+8276];
	fma.rn.f32 	%f127, %f126, %f115, %f110;
	ld.shared.f32 	%f128, [%r9+116];
	fma.rn.f32 	%f129, %f128, %f115, %f112;
	ld.shared.f32 	%f130, [%r9+8308];
	fma.rn.f32 	%f131, %f130, %f115, %f114;
	ld.shared.f32 	%f132, [%r8+192];
	ld.shared.f32 	%f133, [%r9+24];
	fma.rn.f32 	%f134, %f133, %f132, %f117;
	ld.shared.f32 	%f135, [%r9+8216];
	fma.rn.f32 	%f136, %f135, %f132, %f119;
	ld.shared.f32 	%f137, [%r9+56];
	fma.rn.f32 	%f138, %f137, %f132, %f121;
	ld.shared.f32 	%f139, [%r9+8248];
	fma.rn.f32 	%f140, %f139, %f132, %f123;
	ld.shared.f32 	%f141, [%r9+88];
	fma.rn.f32 	%f142, %f141, %f132, %f125;
	ld.shared.f32 	%f143, [%r9+8280];
	fma.rn.f32 	%f144, %f143, %f132, %f127;
	ld.shared.f32 	%f145, [%r9+120];
	fma.rn.f32 	%f146, %f145, %f132, %f129;
	ld.shared.f32 	%f147, [%r9+8312];
	fma.rn.f32 	%f148, %f147, %f132, %f131;
	ld.shared.f32 	%f149, [%r8+224];
	ld.shared.f32 	%f150, [%r9+28];
	fma.rn.f32 	%f165, %f150, %f149, %f134;
	ld.shared.f32 	%f151, [%r9+8220];
	fma.rn.f32 	%f161, %f151, %f149, %f136;
	ld.shared.f32 	%f152, [%r9+60];
	fma.rn.f32 	%f164, %f152, %f149, %f138;
	ld.shared.f32 	%f153, [%r9+8252];
	fma.rn.f32 	%f160, %f153, %f149, %f140;
	ld.shared.f32 	%f154, [%r9+92];
	fma.rn.f32 	%f163, %f154, %f149, %f142;
	ld.shared.f32 	%f155, [%r9+8284];
	fma.rn.f32 	%f159, %f155, %f149, %f144;
	ld.shared.f32 	%f156, [%r9+124];
	fma.rn.f32 	%f162, %f156, %f149, %f146;
	ld.shared.f32 	%f157, [%r9+8316];
	fma.rn.f32 	%f158, %f157, %f149, %f148;
	add.s32 	%r32, %r32, 1;
	add.s32 	%r31, %r31, 32768;
	add.s64 	%rd16, %rd16, 32;
	setp.ne.s32 	%p2, %r32, 128;
	@%p2 bra 	$L__BB0_1;
	and.b32  	%r28, %r4, 1032192;
	add.s32 	%r29, %r2, %r5;
	add.s32 	%r30, %r29, %r28;
	cvta.to.global.u64 	%rd13, %rd5;
	mul.wide.u32 	%rd14, %r30, 4;
	add.s64 	%rd15, %rd13, %rd14;
	st.global.f32 	[%rd15], %f165;
	st.global.f32 	[%rd15+4194304], %f161;
	st.global.f32 	[%rd15+16384], %f164;
	st.global.f32 	[%rd15+4210688], %f160;
	st.global.f32 	[%rd15+32768], %f163;
	st.global.f32 	[%rd15+4227072], %f159;
	st.global.f32 	[%rd15+49152], %f162;
	st.global.f32 	[%rd15+4243456], %f158;
	ret;

}


// ===== COMPILED SASS (sm_100) =====

	.target	sm_100

	.elftype	@"ET_EXEC"


//--------------------- .note.nv.tkinfo           --------------------------
	.section	.note.nv.tkinfo,"",@"SHT_NOTE"
	.sectionflags	@"SHF_NOTE_NV_TKINFO"
	.tkinfo
        /*0018*/ 	.word	0x00000002
        /*0030*/ 	.string	""
        /*0030*/ 	.string	"ptxas"
        /*0030*/ 	.string	"Cuda compilation tools, release 13.0, V13.0.88"
        /*0030*/ 	.string	"Build cuda_13.0.r13.0/compiler.36424714_0"
        /*0030*/ 	.string	"-arch sm_100 -m 64 "



//--------------------- .note.nv.cuinfo           --------------------------
	.section	.note.nv.cuinfo,"",@"SHT_NOTE"
	.sectionflags	@"SHF_NOTE_NV_CUINFO"
        /*0018*/ 	.short	0x0002
        /*001a*/ 	.short	0x0064
        /*001c*/ 	.short	0x0082
	.zero		2


//--------------------- .nv.info                  --------------------------
	.section	.nv.info,"",@"SHT_CUDA_INFO"
	.align	4


	//----- nvinfo : EIATTR_REGCOUNT
	.align		4
        /*0000*/ 	.byte	0x04, 0x2f
        /*0002*/ 	.short	(.L_1 - .L_0)
	.align		4
.L_0:
        /*0004*/ 	.word	index@(mymatmul_kernel0)
        /*0008*/ 	.word	0x00000033


	//----- nvinfo : EIATTR_FRAME_SIZE
	.align		4
.L_1:
        /*000c*/ 	.byte	0x04, 0x11
        /*000e*/ 	.short	(.L_3 - .L_2)
	.align		4
.L_2:
        /*0010*/ 	.word	index@(mymatmul_kernel0)
        /*0014*/ 	.word	0x00000000


	//----- nvinfo : EIATTR_MIN_STACK_SIZE
	.align		4
.L_3:
        /*0018*/ 	.byte	0x04, 0x12
        /*001a*/ 	.short	(.L_5 - .L_4)
	.align		4
.L_4:
        /*001c*/ 	.word	index@(mymatmul_kernel0)
        /*0020*/ 	.word	0x00000000
.L_5:


//--------------------- .nv.compat                --------------------------
	.section	.nv.compat,"",@"SHT_CUDA_COMPAT_INFO"
	.align	4
        /*0000*/ 	.byte	0x02, 0x09, 0x00, 0x00, 0x02, 0x02, 0x01, 0x00, 0x02, 0x05, 0x05, 0x00, 0x03, 0x07, 0x01, 0x01
        /*0010*/ 	.byte	0x02, 0x03, 0x00, 0x00, 0x02, 0x06, 0x01, 0x00, 0x04, 0x0b, 0x08, 0x00, 0x09, 0x00, 0x00, 0x00
        /*0020*/ 	.byte	0x00, 0x00, 0x00, 0x00


//--------------------- .nv.info.mymatmul_kernel0 --------------------------
	.section	.nv.info.mymatmul_kernel0,"",@"SHT_CUDA_INFO"
	.sectionflags	@""
	.align	4


	//----- nvinfo : EIATTR_CUDA_API_VERSION
	.align		4
        /*0000*/ 	.byte	0x04, 0x37
        /*0002*/ 	.short	(.L_7 - .L_6)
.L_6:
        /*0004*/ 	.word	0x00000082


	//----- nvinfo : EIATTR_KPARAM_INFO
	.align		4
.L_7:
        /*0008*/ 	.byte	0x04, 0x17
        /*000a*/ 	.short	(.L_9 - .L_8)
.L_8:
        /*000c*/ 	.word	0x00000000
        /*0010*/ 	.short	0x0002
        /*0012*/ 	.short	0x0010
        /*0014*/ 	.byte	0x00, 0xf5, 0x21, 0x00


	//----- nvinfo : EIATTR_KPARAM_INFO
	.align		4
.L_9:
        /*0018*/ 	.byte	0x04, 0x17
        /*001a*/ 	.short	(.L_11 - .L_10)
.L_10:
        /*001c*/ 	.word	0x00000000
        /*0020*/ 	.short	0x0001
        /*0022*/ 	.short	0x0008
        /*0024*/ 	.byte	0x00, 0xf5, 0x21, 0x00


	//----- nvinfo : EIATTR_KPARAM_INFO
	.align		4
.L_11:
        /*0028*/ 	.byte	0x04, 0x17
        /*002a*/ 	.short	(.L_13 - .L_12)
.L_12:
        /*002c*/ 	.word	0x00000000
        /*0030*/ 	.short	0x0000
        /*0032*/ 	.short	0x0000
        /*0034*/ 	.byte	0x00, 0xf5, 0x21, 0x00


	//----- nvinfo : EIATTR_SPARSE_MMA_MASK
	.align		4
.L_13:
        /*0038*/ 	.byte	0x03, 0x50
        /*003a*/ 	.short	0x0000


	//----- nvinfo : EIATTR_MAXREG_COUNT
	.align		4
        /*003c*/ 	.byte	0x03, 0x1b
        /*003e*/ 	.short	0x0080


	//----- nvinfo : EIATTR_NUM_BARRIERS
	.align		4
        /*0040*/ 	.byte	0x02, 0x4c
        /*0042*/ 	.byte	0x01
	.zero		1


	//----- nvinfo : EIATTR_MERCURY_ISA_VERSION
	.align		4
        /*0044*/ 	.byte	0x03, 0x5f
        /*0046*/ 	.short	0x0101


	//----- nvinfo : EIATTR_VRC_CTA_INIT_COUNT
	.align		4
        /*0048*/ 	.byte	0x02, 0x4a
	.zero		1
	.zero		1


	//----- nvinfo : EIATTR_EXIT_INSTR_OFFSETS
	.align		4
        /*004c*/ 	.byte	0x04, 0x1c
        /*004e*/ 	.short	(.L_15 - .L_14)


	//   ....[0]....
.L_14:
        /*0050*/ 	.word	0x00000a40


	//----- nvinfo : EIATTR_MAX_THREADS
	.align		4
.L_15:
        /*0054*/ 	.byte	0x04, 0x05
        /*0056*/ 	.short	(.L_17 - .L_16)
.L_16:
        /*0058*/ 	.word	0x00000200
        /*005c*/ 	.word	0x00000001
        /*0060*/ 	.word	0x00000001


	//----- nvinfo : EIATTR_CBANK_PARAM_SIZE
	.align		4
.L_17:
        /*0064*/ 	.byte	0x03, 0x19
        /*0066*/ 	.short	0x0018


	//----- nvinfo : EIATTR_PARAM_CBANK
	.align		4
        /*0068*/ 	.byte	0x04, 0x0a
        /*006a*/ 	.short	(.L_19 - .L_18)
	.align		4
.L_18:
        /*006c*/ 	.word	index@(.nv.constant0.mymatmul_kernel0)
        /*0070*/ 	.short	0x0380
        /*0072*/ 	.short	0x0018


	//----- nvinfo : EIATTR_SW_WAR
	.align		4
.L_19:
        /*0074*/ 	.byte	0x04, 0x36
        /*0076*/ 	.short	(.L_21 - .L_20)
.L_20:
        /*0078*/ 	.word	0x00000008
.L_21:


//--------------------- .nv.callgraph             --------------------------
	.section	.nv.callgraph,"",@"SHT_CUDA_CALLGRAPH"
	.align	4
	.sectionentsize	8
	.align		4
        /*0000*/ 	.word	0x00000000
	.align		4
        /*0004*/ 	.word	0xffffffff
	.align		4
        /*0008*/ 	.word	0x00000000
	.align		4
        /*000c*/ 	.word	0xfffffffe
	.align		4
        /*0010*/ 	.word	0x00000000
	.align		4
        /*0014*/ 	.word	0xfffffffd
	.align		4
        /*0018*/ 	.word	0x00000000
	.align		4
        /*001c*/ 	.word	0xfffffffc


//--------------------- .text.mymatmul_kernel0    --------------------------
	.section	.text.mymatmul_kernel0,"ax",@progbits
	.align	128
        .global         mymatmul_kernel0
        .type           mymatmul_kernel0,@function
        .size           mymatmul_kernel0,(.L_x_2 - mymatmul_kernel0)
        .other          mymatmul_kernel0,@"STO_CUDA_ENTRY STV_DEFAULT"
mymatmul_kernel0:
.text.mymatmul_kernel0:
[----:B------:R-:W-:Y:S01]  /*0000*/  LDC R1, c[0x0][0x37c] ;  /* 0x0000df00ff017b82 */ /* 0x000fe20000000800 */
[----:B------:R-:W0:Y:S07]  /*0010*/  S2R R7, SR_TID.X ;  /* 0x0000000000077919 */ /* 0x000e2e0000002100 */
[----:B------:R-:W1:Y:S01]  /*0020*/  LDC.64 R2, c[0x0][0x380] ;  /* 0x0000e000ff027b82 */ /* 0x000e620000000a00 */
[----:B------:R-:W-:Y:S01]  /*0030*/  UMOV UR4, 0x400 ;  /* 0x0000040000047882 */ /* 0x000fe20000000000 */
[----:B------:R-:W-:Y:S01]  /*0040*/  HFMA2 R46, -RZ, RZ, 0, 0 ;  /* 0x00000000ff2e7431 */ /* 0x000fe200000001ff */
[----:B------:R-:W2:Y:S01]  /*0050*/  S2R R0, SR_CTAID.X ;  /* 0x0000000000007919 */ /* 0x000ea20000002500 */
[----:B------:R-:W-:Y:S01]  /*0060*/  HFMA2 R31, -RZ, RZ, 0, 0 ;  /* 0x00000000ff1f7431 */ /* 0x000fe200000001ff */
[----:B------:R-:W-:Y:S01]  /*0070*/  UIADD3 UR5, UPT, UPT, UR4, 0x4000, URZ ;  /* 0x0000400004057890 */ /* 0x000fe2000fffe0ff */
[----:B------:R-:W-:-:S02]  /*0080*/  CS2R R38, SRZ ;  /* 0x0000000000267805 */ /* 0x000fc4000001ff00 */
[----:B------:R-:W-:Y:S01]  /*0090*/  MOV R33, RZ ;  /* 0x000000ff00217202 */ /* 0x000fe20000000f00 */
[----:B------:R-:W3:Y:S01]  /*00a0*/  S2UR UR7, SR_CgaCtaId ;  /* 0x00000000000779c3 */ /* 0x000ee20000008800 */
[----:B------:R-:W-:Y:S02]  /*00b0*/  CS2R R36, SRZ ;  /* 0x0000000000247805 */ /* 0x000fe4000001ff00 */
[----:B------:R-:W-:Y:S01]  /*00c0*/  MOV R35, RZ ;  /* 0x000000ff00237202 */ /* 0x000fe20000000f00 */
[----:B------:R-:W4:Y:S01]  /*00d0*/  LDCU.64 UR8, c[0x0][0x358] ;  /* 0x00006b00ff0877ac */ /* 0x000f220008000a00 */
[C---:B0-----:R-:W-:Y:S01]  /*00e0*/  SHF.L.U32 R4, R7.reuse, 0x7, RZ ;  /* 0x0000000707047819 */ /* 0x041fe200000006ff */
[----:B---3--:R-:W-:Y:S01]  /*00f0*/  ULEA UR6, UR7, UR4, 0x18 ;  /* 0x0000000407067291 */ /* 0x008fe2000f8ec0ff */
[C---:B------:R-:W-:Y:S01]  /*0100*/  SHF.L.U32 R29, R7.reuse, 0x2, RZ ;  /* 0x00000002071d7819 */ /* 0x040fe200000006ff */
[----:B------:R-:W-:Y:S01]  /*0110*/  ULEA UR5, UR7, UR5, 0x18 ;  /* 0x0000000507057291 */ /* 0x000fe2000f8ec0ff */
[----:B------:R-:W-:Y:S01]  /*0120*/  LOP3.LUT R5, R4, 0xfc07, R7, 0xc8, !PT ;  /* 0x0000fc0704057812 */ /* 0x000fe200078ec807 */
[----:B------:R-:W-:Y:S01]  /*0130*/  UMOV UR4, URZ ;  /* 0x000000ff00047c82 */ /* 0x000fe20008000000 */
[----:B------:R-:W-:-:S02]  /*0140*/  SHF.L.U32 R4, R7, 0xb, RZ ;  /* 0x0000000b07047819 */ /* 0x000fc400000006ff */
[----:B------:R-:W-:Y:S01]  /*0150*/  SHF.L.U32 R30, R7, 0x4, RZ ;  /* 0x00000004071e7819 */ /* 0x000fe200000006ff */
[----:B-1----:R-:W-:Y:S01]  /*0160*/  IMAD.WIDE.U32 R2, R5, 0x4, R2 ;  /* 0x0000000405027825 */ /* 0x002fe200078e0002 */
[----:B------:R-:W-:Y:S02]  /*0170*/  LOP3.LUT R5, R4, 0x7000, RZ, 0xc0, !PT ;  /* 0x0000700004057812 */ /* 0x000fe400078ec0ff */
[----:B------:R-:W-:Y:S02]  /*0180*/  LOP3.LUT R4, R29, 0x4, RZ, 0xc0, !PT ;  /* 0x000000041d047812 */ /* 0x000fe400078ec0ff */
[----:B------:R-:W-:Y:S02]  /*0190*/  IADD3 R40, P0, PT, R2, 0x100000, RZ ;  /* 0x0010000002287810 */ /* 0x000fe40007f1e0ff */
[----:B--2---:R-:W-:Y:S02]  /*01a0*/  LEA R5, R0, R5, 0x3 ;  /* 0x0000000500057211 */ /* 0x004fe400078e18ff */
[----:B------:R-:W-:-:S02]  /*01b0*/  IADD3.X R41, PT, PT, RZ, R3, RZ, P0, !PT ;  /* 0x00000003ff297210 */ /* 0x000fc400007fe4ff */
[----:B------:R-:W-:Y:S02]  /*01c0*/  IADD3 R2, PT, PT, R4, R5, RZ ;  /* 0x0000000504027210 */ /* 0x000fe40007ffe0ff */
[----:B------:R-:W-:Y:S02]  /*01d0*/  ISETP.GT.U32.AND P0, PT, R7, 0xf, PT ;  /* 0x0000000f0700780c */ /* 0x000fe40003f04070 */
[----:B------:R-:W-:Y:S02]  /*01e0*/  LOP3.LUT R3, R30, 0x1f80, RZ, 0xc0, !PT ;  /* 0x00001f801e037812 */ /* 0x000fe400078ec0ff */
[----:B----4-:R-:W-:-:S09]  /*01f0*/  LOP3.LUT R28, R29, 0x1c, RZ, 0xc0, !PT ;  /* 0x0000001c1d1c7812 */ /* 0x010fd200078ec0ff */
.L_x_0:
[----:B------:R-:W0:Y:S01]  /*0200*/  @!P0 LDC.64 R4, c[0x0][0x388] ;  /* 0x0000e200ff048b82 */ /* 0x000e220000000a00 */
[----:B------:R-:W2:Y:S04]  /*0210*/  LDG.E.CONSTANT R6, desc[UR8][R40.64+-0x100000] ;  /* 0xf000000828067981 */ /* 0x000ea8000c1e9900 */
[----:B------:R-:W3:Y:S04]  /*0220*/  LDG.E.CONSTANT R12, desc[UR8][R40.64+-0xc0000] ;  /* 0xf4000008280c7981 */ /* 0x000ee8000c1e9900 */
[----:B------:R-:W4:Y:S04]  /*0230*/  LDG.E.CONSTANT R14, desc[UR8][R40.64+-0x80000] ;  /* 0xf8000008280e7981 */ /* 0x000f28000c1e9900 */
[----:B------:R-:W5:Y:S04]  /*0240*/  LDG.E.CONSTANT R24, desc[UR8][R40.64+-0x40000] ;  /* 0xfc00000828187981 */ /* 0x000f68000c1e9900 */
[----:B------:R-:W5:Y:S04]  /*0250*/  LDG.E.CONSTANT R32, desc[UR8][R40.64] ;  /* 0x0000000828207981 */ /* 0x000f68000c1e9900 */
[----:B------:R-:W5:Y:S01]  /*0260*/  LDG.E.CONSTANT R42, desc[UR8][R40.64+0x40000] ;  /* 0x04000008282a7981 */ /* 0x000f62000c1e9900 */
[----:B0-----:R-:W-:-:S03]  /*0270*/  @!P0 IMAD.WIDE.U32 R4, R2, 0x4, R4 ;  /* 0x0000000402048825 */ /* 0x001fc600078e0004 */
[----:B------:R-:W5:Y:S04]  /*0280*/  LDG.E.CONSTANT R44, desc[UR8][R40.64+0x80000] ;  /* 0x08000008282c7981 */ /* 0x000f68000c1e9900 */
[----:B------:R-:W5:Y:S04]  /*0290*/  LDG.E.CONSTANT R48, desc[UR8][R40.64+0xc0000] ;  /* 0x0c00000828307981 */ /* 0x000f68000c1e9900 */
[----:B------:R-:W5:Y:S01]  /*02a0*/  @!P0 LDG.E.128.CONSTANT R8, desc[UR8][R4.64] ;  /* 0x0000000804088981 */ /* 0x000f62000c1e9d00 */
[----:B------:R-:W-:Y:S01]  /*02b0*/  BAR.SYNC.DEFER_BLOCKING 0x0 ;  /* 0x0000000000007b1d */ /* 0x000fe20000010000 */
[----:B------:R-:W-:-:S04]  /*02c0*/  UIADD3 UR4, UPT, UPT, UR4, 0x1, URZ ;  /* 0x0000000104047890 */ /* 0x000fc8000fffe0ff */
[----:B------:R-:W-:Y:S01]  /*02d0*/  UISETP.NE.AND UP0, UPT, UR4, 0x80, UPT ;  /* 0x000000800400788c */ /* 0x000fe2000bf05270 */
[----:B--2---:R-:W-:Y:S04]  /*02e0*/  STS [R29+UR6], R6 ;  /* 0x000000061d007988 */ /* 0x004fe80008000806 */
[----:B---3--:R-:W-:Y:S04]  /*02f0*/  STS [R29+UR6+0x800], R12 ;  /* 0x0008000c1d007988 */ /* 0x008fe80008000806 */
[----:B----4-:R-:W-:Y:S04]  /*0300*/  STS [R29+UR6+0x1000], R14 ;  /* 0x0010000e1d007988 */ /* 0x010fe80008000806 */
[----:B-----5:R-:W-:Y:S04]  /*0310*/  STS [R29+UR6+0x1800], R24 ;  /* 0x001800181d007988 */ /* 0x020fe80008000806 */
[----:B------:R-:W-:Y:S04]  /*0320*/  STS [R29+UR6+0x2000], R32 ;  /* 0x002000201d007988 */ /* 0x000fe80008000806 */
[----:B------:R-:W-:Y:S04]  /*0330*/  STS [R29+UR6+0x2800], R42 ;  /* 0x0028002a1d007988 */ /* 0x000fe80008000806 */
[----:B------:R-:W-:Y:S04]  /*0340*/  STS [R29+UR6+0x3000], R44 ;  /* 0x0030002c1d007988 */ /* 0x000fe80008000806 */
[----:B------:R-:W-:Y:S04]  /*0350*/  STS [R29+UR6+0x3800], R48 ;  /* 0x003800301d007988 */ /* 0x000fe80008000806 */
[----:B------:R-:W-:Y:S01]  /*0360*/  @!P0 STS.128 [R30+UR5], R8 ;  /* 0x000000081e008988 */ /* 0x000fe20008000c05 */
[----:B------:R-:W-:Y:S06]  /*0370*/  BAR.SYNC.DEFER_BLOCKING 0x0 ;  /* 0x0000000000007b1d */ /* 0x000fec0000010000 */
[----:B------:R-:W-:Y:S04]  /*0380*/  LDS R43, [R28+UR5] ;  /* 0x000000051c2b7984 */ /* 0x000fe80008000800 */
[----:B------:R-:W0:Y:S04]  /*0390*/  LDS.128 R20, [R3+UR6+0x2000] ;  /* 0x0020000603147984 */ /* 0x000e280008000c00 */
[----:B------:R-:W1:Y:S04]  /*03a0*/  LDS R34, [R28+UR5+0x20] ;  /* 0x000020051c227984 */ /* 0x000e680008000800 */
[----:B------:R-:W2:Y:S04]  /*03b0*/  LDS.128 R24, [R3+UR6+0x20] ;  /* 0x0000200603187984 */ /* 0x000ea80008000c00 */
[----:B------:R-:W3:Y:S04]  /*03c0*/  LDS R32, [R28+UR5+0x40] ;  /* 0x000040051c207984 */ /* 0x000ee80008000800 */
[----:B------:R-:W4:Y:S04]  /*03d0*/  LDS R42, [R28+UR5+0x60] ;  /* 0x000060051c2a7984 */ /* 0x000f280008000800 */
[----:B------:R-:W5:Y:S04]  /*03e0*/  LDS.128 R16, [R3+UR6] ;  /* 0x0000000603107984 */ /* 0x000f680008000c00 */
[----:B------:R-:W5:Y:S04]  /*03f0*/  LDS.128 R4, [R3+UR6+0x2020] ;  /* 0x0020200603047984 */ /* 0x000f680008000c00 */
[----:B------:R-:W-:Y:S01]  /*0400*/  LDS.128 R12, [R3+UR6+0x2040] ;  /* 0x00204006030c7984 */ /* 0x000fe20008000c00 */
[----:B0-----:R-:W-:-:S04]  /*0410*/  FFMA R20, R43, R20, R37 ;  /* 0x000000142b147223 */ /* 0x001fc80000000025 */
[----:B-1----:R-:W-:Y:S01]  /*0420*/  FFMA R21, R34, R21, R20 ;  /* 0x0000001522157223 */ /* 0x002fe20000000014 */
[----:B--2---:R-:W-:-:S03]  /*0430*/  FFMA R9, R43, R24, R36 ;  /* 0x000000182b097223 */ /* 0x004fc60000000024 */
[----:B---3--:R-:W-:Y:S01]  /*0440*/  FFMA R22, R32, R22, R21 ;  /* 0x0000001620167223 */ /* 0x008fe20000000015 */
[----:B------:R-:W-:Y:S02]  /*0450*/  FFMA R25, R34, R25, R9 ;  /* 0x0000001922197223 */ /* 0x000fe40000000009 */
[----:B------:R-:W0:Y:S01]  /*0460*/  LDS.128 R8, [R3+UR6+0x40] ;  /* 0x0000400603087984 */ /* 0x000e220008000c00 */
[----:B----4-:R-:W-:-:S03]  /*0470*/  FFMA R36, R42, R23, R22 ;  /* 0x000000172a247223 */ /* 0x010fc60000000016 */
[----:B------:R-:W1:Y:S01]  /*0480*/  LDS.128 R20, [R3+UR6+0x2060] ;  /* 0x0020600603147984 */ /* 0x000e620008000c00 */
[----:B-----5:R-:W-:-:S04]  /*0490*/  FFMA R35, R43, R16, R35 ;  /* 0x000000102b237223 */ /* 0x020fc80000000023 */
[----:B------:R-:W-:-:S04]  /*04a0*/  FFMA R17, R34, R17, R35 ;  /* 0x0000001122117223 */ /* 0x000fc80000000023 */
[C---:B------:R-:W-:Y:S01]  /*04b0*/  FFMA R17, R32.reuse, R18, R17 ;  /* 0x0000001220117223 */ /* 0x040fe20000000011 */
[----:B------:R-:W-:Y:S01]  /*04c0*/  FFMA R26, R32, R26, R25 ;  /* 0x0000001a201a7223 */ /* 0x000fe20000000019 */
[C---:B------:R-:W-:Y:S02]  /*04d0*/  FFMA R33, R43.reuse, R4, R33 ;  /* 0x000000042b217223 */ /* 0x040fe40000000021 */
[----:B------:R-:W-:Y:S02]  /*04e0*/  FFMA R44, R42, R19, R17 ;  /* 0x000000132a2c7223 */ /* 0x000fe40000000011 */
[----:B------:R-:W2:Y:S01]  /*04f0*/  LDS.128 R16, [R3+UR6+0x60] ;  /* 0x0000600603107984 */ /* 0x000ea20008000c00 */
[----:B------:R-:W-:Y:S01]  /*0500*/  FFMA R5, R34, R5, R33 ;  /* 0x0000000522057223 */ /* 0x000fe20000000021 */
[----:B------:R-:W-:Y:S02]  /*0510*/  FFMA R33, R42, R27, R26 ;  /* 0x0000001b2a217223 */ /* 0x000fe4000000001a */
[----:B------:R-:W-:Y:S01]  /*0520*/  LDS.128 R24, [R3+UR6+0x10] ;  /* 0x0000100603187984 */ /* 0x000fe20008000c00 */
[C---:B0-----:R-:W-:Y:S01]  /*0530*/  FFMA R31, R43.reuse, R8, R31 ;  /* 0x000000082b1f7223 */ /* 0x041fe2000000001f */
[----:B-1----:R-:W-:-:S03]  /*0540*/  FFMA R20, R43, R20, R39 ;  /* 0x000000142b147223 */ /* 0x002fc60000000027 */
[C---:B------:R-:W-:Y:S02]  /*0550*/  FFMA R9, R34.reuse, R9, R31 ;  /* 0x0000000922097223 */ /* 0x040fe4000000001f */
[----:B------:R-:W0:Y:S01]  /*0560*/  LDS R31, [R28+UR5+0x80] ;  /* 0x000080051c1f7984 */ /* 0x000e220008000800 */
[----:B------:R-:W-:-:S03]  /*0570*/  FFMA R21, R34, R21, R20 ;  /* 0x0000001522157223 */ /* 0x000fc60000000014 */
[----:B------:R-:W1:Y:S01]  /*0580*/  LDS R20, [R28+UR5+0xa0] ;  /* 0x0000a0051c147984 */ /* 0x000e620008000800 */
[----:B------:R-:W-:-:S03]  /*0590*/  FFMA R22, R32, R22, R21 ;  /* 0x0000001620167223 */ /* 0x000fc60000000015 */
[----:B------:R-:W3:Y:S01]  /*05a0*/  LDS R21, [R28+UR5+0xc0] ;  /* 0x0000c0051c157984 */ /* 0x000ee20008000800 */
[----:B------:R-:W-:Y:S01]  /*05b0*/  FFMA R35, R32, R6, R5 ;  /* 0x0000000620237223 */ /* 0x000fe20000000005 */
[----:B------:R-:W-:-:S04]  /*05c0*/  FFMA R5, R43, R12, R46 ;  /* 0x0000000c2b057223 */ /* 0x000fc8000000002e */
[----:B------:R-:W-:Y:S01]  /*05d0*/  FFMA R13, R34, R13, R5 ;  /* 0x0000000d220d7223 */ /* 0x000fe20000000005 */
[----:B--2---:R-:W-:Y:S01]  /*05e0*/  FFMA R5, R43, R16, R38 ;  /* 0x000000102b057223 */ /* 0x004fe20000000026 */
[C---:B------:R-:W-:Y:S02]  /*05f0*/  FFMA R10, R32.reuse, R10, R9 ;  /* 0x0000000a200a7223 */ /* 0x040fe40000000009 */
[----:B------:R-:W-:Y:S01]  /*0600*/  FFMA R13, R32, R14, R13 ;  /* 0x0000000e200d7223 */ /* 0x000fe2000000000d */
[----:B------:R-:W-:Y:S01]  /*0610*/  FFMA R5, R34, R17, R5 ;  /* 0x0000001122057223 */ /* 0x000fe20000000005 */
[C---:B------:R-:W-:Y:S01]  /*0620*/  FFMA R38, R42.reuse, R11, R10 ;  /* 0x0000000b2a267223 */ /* 0x040fe2000000000a */
[C---:B------:R-:W-:Y:S01]  /*0630*/  FFMA R35, R42.reuse, R7, R35 ;  /* 0x000000072a237223 */ /* 0x040fe20000000023 */
[----:B------:R-:W-:Y:S01]  /*0640*/  FFMA R34, R42, R15, R13 ;  /* 0x0000000f2a227223 */ /* 0x000fe2000000000d */
[----:B------:R-:W-:Y:S01]  /*0650*/  FFMA R18, R32, R18, R5 ;  /* 0x0000001220127223 */ /* 0x000fe20000000005 */
[----:B------:R-:W2:Y:S04]  /*0660*/  LDS.128 R8, [R3+UR6+0x30] ;  /* 0x0000300603087984 */ /* 0x000ea80008000c00 */
[----:B------:R-:W4:Y:S04]  /*0670*/  LDS.128 R12, [R3+UR6+0x2030] ;  /* 0x00203006030c7984 */ /* 0x000f280008000c00 */
[----:B------:R-:W5:Y:S01]  /*0680*/  LDS.128 R4, [R3+UR6+0x2010] ;  /* 0x0020100603047984 */ /* 0x000f620008000c00 */
[----:B0-----:R-:W-:-:S04]  /*0690*/  FFMA R17, R31, R24, R44 ;  /* 0x000000181f117223 */ /* 0x001fc8000000002c */
[----:B-1----:R-:W-:Y:S01]  /*06a0*/  FFMA R16, R20, R25, R17 ;  /* 0x0000001914107223 */ /* 0x002fe20000000011 */
[----:B------:R-:W-:-:S03]  /*06b0*/  FFMA R39, R42, R19, R18 ;  /* 0x000000132a277223 */ /* 0x000fc60000000012 */
[----:B---3--:R-:W-:Y:S02]  /*06c0*/  FFMA R25, R21, R26, R16 ;  /* 0x0000001a15197223 */ /* 0x008fe40000000010 */
[----:B------:R-:W0:Y:S01]  /*06d0*/  LDS.128 R16, [R3+UR6+0x50] ;  /* 0x0000500603107984 */ /* 0x000e220008000c00 */
[----:B------:R-:W-:-:S03]  /*06e0*/  FFMA R23, R42, R23, R22 ;  /* 0x000000172a177223 */ /* 0x000fc60000000016 */
[----:B------:R-:W1:Y:S01]  /*06f0*/  LDS R22, [R28+UR5+0xe0] ;  /* 0x0000e0051c167984 */ /* 0x000e620008000800 */
[C---:B--2---:R-:W-:Y:S01]  /*0700*/  FFMA R8, R31.reuse, R8, R33 ;  /* 0x000000081f087223 */ /* 0x044fe20000000021 */
[----:B----4-:R-:W-:-:S03]  /*0710*/  FFMA R12, R31, R12, R35 ;  /* 0x0000000c1f0c7223 */ /* 0x010fc60000000023 */
[C---:B------:R-:W-:Y:S01]  /*0720*/  FFMA R9, R20.reuse, R9, R8 ;  /* 0x0000000914097223 */ /* 0x040fe20000000008 */
[----:B-----5:R-:W-:Y:S01]  /*0730*/  FFMA R37, R31, R4, R36 ;  /* 0x000000041f257223 */ /* 0x020fe20000000024 */
[----:B------:R-:W-:-:S03]  /*0740*/  FFMA R13, R20, R13, R12 ;  /* 0x0000000d140d7223 */ /* 0x000fc6000000000c */
[----:B------:R-:W-:Y:S01]  /*0750*/  FFMA R4, R20, R5, R37 ;  /* 0x0000000514047223 */ /* 0x000fe20000000025 */
[C---:B------:R-:W-:Y:S01]  /*0760*/  FFMA R10, R21.reuse, R10, R9 ;  /* 0x0000000a150a7223 */ /* 0x040fe20000000009 */
[C---:B------:R-:W-:Y:S02]  /*0770*/  FFMA R14, R21.reuse, R14, R13 ;  /* 0x0000000e150e7223 */ /* 0x040fe4000000000d */
[----:B------:R-:W-:Y:S01]  /*0780*/  FFMA R37, R21, R6, R4 ;  /* 0x0000000615257223 */ /* 0x000fe20000000004 */
[----:B0-----:R-:W-:-:S03]  /*0790*/  FFMA R5, R31, R16, R38 ;  /* 0x000000101f057223 */ /* 0x001fc60000000026 */
[C---:B-1----:R-:W-:Y:S01]  /*07a0*/  FFMA R37, R22.reuse, R7, R37 ;  /* 0x0000000716257223 */ /* 0x042fe20000000025 */
[C---:B------:R-:W-:Y:S01]  /*07b0*/  FFMA R36, R22.reuse, R11, R10 ;  /* 0x0000000b16247223 */ /* 0x040fe2000000000a */
[----:B------:R-:W-:Y:S01]  /*07c0*/  FFMA R33, R22, R15, R14 ;  /* 0x0000000f16217223 */ /* 0x000fe2000000000e */
[----:B------:R-:W-:Y:S01]  /*07d0*/  FFMA R16, R20, R17, R5 ;  /* 0x0000001114107223 */ /* 0x000fe20000000005 */
[----:B------:R-:W0:Y:S04]  /*07e0*/  LDS.128 R8, [R3+UR6+0x70] ;  /* 0x0000700603087984 */ /* 0x000e280008000c00 */
[----:B------:R-:W1:Y:S04]  /*07f0*/  LDS.128 R4, [R3+UR6+0x2050] ;  /* 0x0020500603047984 */ /* 0x000e680008000c00 */
[----:B------:R-:W2:Y:S01]  /*0800*/  LDS.128 R12, [R3+UR6+0x2070] ;  /* 0x00207006030c7984 */ /* 0x000ea20008000c00 */
[----:B------:R-:W-:Y:S01]  /*0810*/  FFMA R35, R22, R27, R25 ;  /* 0x0000001b16237223 */ /* 0x000fe20000000019 */
[----:B------:R-:W-:Y:S01]  /*0820*/  FFMA R17, R21, R18, R16 ;  /* 0x0000001215117223 */ /* 0x000fe20000000010 */
[----:B------:R-:W-:-:S02]  /*0830*/  IADD3 R40, P1, PT, R40, 0x20, RZ ;  /* 0x0000002028287810 */ /* 0x000fc40007f3e0ff */
[----:B------:R-:W-:Y:S02]  /*0840*/  IADD3 R2, PT, PT, R2, 0x8000, RZ ;  /* 0x0000800002027810 */ /* 0x000fe40007ffe0ff */
[----:B------:R-:W-:Y:S01]  /*0850*/  IADD3.X R41, PT, PT, RZ, R41, RZ, P1, !PT ;  /* 0x00000029ff297210 */ /* 0x000fe20000ffe4ff */
[C---:B0-----:R-:W-:Y:S01]  /*0860*/  FFMA R8, R31.reuse, R8, R39 ;  /* 0x000000081f087223 */ /* 0x041fe20000000027 */
[C---:B-1----:R-:W-:Y:S01]  /*0870*/  FFMA R25, R31.reuse, R4, R34 ;  /* 0x000000041f197223 */ /* 0x042fe20000000022 */
[----:B--2---:R-:W-:-:S03]  /*0880*/  FFMA R12, R31, R12, R23 ;  /* 0x0000000c1f0c7223 */ /* 0x004fc60000000017 */
[C---:B------:R-:W-:Y:S01]  /*0890*/  FFMA R4, R20.reuse, R5, R25 ;  /* 0x0000000514047223 */ /* 0x040fe20000000019 */
[C---:B------:R-:W-:Y:S01]  /*08a0*/  FFMA R9, R20.reuse, R9, R8 ;  /* 0x0000000914097223 */ /* 0x040fe20000000008 */
[----:B------:R-:W-:Y:S02]  /*08b0*/  FFMA R13, R20, R13, R12 ;  /* 0x0000000d140d7223 */ /* 0x000fe4000000000c */
[C---:B------:R-:W-:Y:S01]  /*08c0*/  FFMA R5, R21.reuse, R6, R4 ;  /* 0x0000000615057223 */ /* 0x040fe20000000004 */
[C---:B------:R-:W-:Y:S01]  /*08d0*/  FFMA R10, R21.reuse, R10, R9 ;  /* 0x0000000a150a7223 */ /* 0x040fe20000000009 */
[----:B------:R-:W-:Y:S01]  /*08e0*/  FFMA R14, R21, R14, R13 ;  /* 0x0000000e150e7223 */ /* 0x000fe2000000000d */
[C---:B------:R-:W-:Y:S01]  /*08f0*/  FFMA R31, R22.reuse, R19, R17 ;  /* 0x00000013161f7223 */ /* 0x040fe20000000011 */
[C---:B------:R-:W-:Y:S01]  /*0900*/  FFMA R46, R22.reuse, R7, R5 ;  /* 0x00000007162e7223 */ /* 0x040fe20000000005 */
[C---:B------:R-:W-:Y:S01]  /*0910*/  FFMA R38, R22.reuse, R11, R10 ;  /* 0x0000000b16267223 */ /* 0x040fe2000000000a */
[----:B------:R-:W-:Y:S01]  /*0920*/  FFMA R39, R22, R15, R14 ;  /* 0x0000000f16277223 */ /* 0x000fe2000000000e */
[----:B------:R-:W-:Y:S06]  /*0930*/  BRA.U UP0, `(.L_x_0) ;  /* 0xfffffff900307547 */ /* 0x000fec000b83ffff */
[----:B------:R-:W0:Y:S01]  /*0940*/  S2R R4, SR_TID.X ;  /* 0x0000000000047919 */ /* 0x000e220000002100 */
[----:B------:R-:W1:Y:S01]  /*0950*/  LDC.64 R2, c[0x0][0x390] ;  /* 0x0000e400ff027b82 */ /* 0x000e620000000a00 */
[C---:B0-----:R-:W-:Y:S02]  /*0960*/  LOP3.LUT R5, R4.reuse, 0x7, RZ, 0xc0, !PT ;  /* 0x0000000704057812 */ /* 0x041fe400078ec0ff */
[----:B------:R-:W-:Y:S02]  /*0970*/  SHF.L.U32 R4, R4, 0xb, RZ ;  /* 0x0000000b04047819 */ /* 0x000fe400000006ff */
[----:B------:R-:W-:Y:S02]  /*0980*/  LEA R5, R0, R5, 0x3 ;  /* 0x0000000500057211 */ /* 0x000fe400078e18ff */
[----:B------:R-:W-:-:S04]  /*0990*/  LOP3.LUT R0, R4, 0xfc000, RZ, 0xc0, !PT ;  /* 0x000fc00004007812 */ /* 0x000fc800078ec0ff */
[----:B------:R-:W-:-:S05]  /*09a0*/  IADD3 R5, PT, PT, R0, R5, RZ ;  /* 0x0000000500057210 */ /* 0x000fca0007ffe0ff */
[----:B-1----:R-:W-:-:S05]  /*09b0*/  IMAD.WIDE.U32 R2, R5, 0x4, R2 ;  /* 0x0000000405027825 */ /* 0x002fca00078e0002 */
[----:B------:R-:W-:Y:S04]  /*09c0*/  STG.E desc[UR8][R2.64], R35 ;  /* 0x0000002302007986 */ /* 0x000fe8000c101908 */
[----:B------:R-:W-:Y:S04]  /*09d0*/  STG.E desc[UR8][R2.64+0x400000], R37 ;  /* 0x4000002502007986 */ /* 0x000fe8000c101908 */
[----:B------:R-:W-:Y:S04]  /*09e0*/  STG.E desc[UR8][R2.64+0x4000], R36 ;  /* 0x0040002402007986 */ /* 0x000fe8000c101908 */
[----:B------:R-:W-:Y:S04]  /*09f0*/  STG.E desc[UR8][R2.64+0x404000], R33 ;  /* 0x4040002102007986 */ /* 0x000fe8000c101908 */
[----:B------:R-:W-:Y:S04]  /*0a00*/  STG.E desc[UR8][R2.64+0x8000], R31 ;  /* 0x0080001f02007986 */ /* 0x000fe8000c101908 */
[----:B------:R-:W-:Y:S04]  /*0a10*/  STG.E desc[UR8][R2.64+0x408000], R46 ;  /* 0x4080002e02007986 */ /* 0x000fe8000c101908 */
[----:B------:R-:W-:Y:S04]  /*0a20*/  STG.E desc[UR8][R2.64+0xc000], R38 ;  /* 0x00c0002602007986 */ /* 0x000fe8000c101908 */
[----:B------:R-:W-:Y:S01]  /*0a30*/  STG.E desc[UR8][R2.64+0x40c000], R39 ;  /* 0x40c0002702007986 */ /* 0x000fe2000c101908 */
[----:B------:R-:W-:Y:S05]  /*0a40*/  EXIT ;  /* 0x000000000000794d */ /* 0x000fea0003800000 */
.L_x_1:
[----:B------:R-:W-:-:S00]  /*0a50*/  BRA `(.L_x_1) ;  /* 0xfffffffc00fc7947 */ /* 0x000fc0000383ffff */
[----:B------:R-:W-:-:S00]  /*0a60*/  NOP ;  /* 0x0000000000007918 */ /* 0x000fc00000000000 */
        /* <DEDUP_REMOVED lines=9> */
.L_x_2:


//--------------------- .nv.shared.mymatmul_kernel0 --------------------------
	.section	.nv.shared.mymatmul_kernel0,"aw",@nobits
	.sectionflags	@""
	.align	4
.nv.shared.mymatmul_kernel0:
	.zero		17664


//--------------------- .nv.shared.reserved.0     --------------------------
	.section	.nv.shared.reserved.0,"aw",@nobits
	.weak		__nv_reservedSMEM_offset_0_alias
	.size		__nv_reservedSMEM_offset_0_alias, 0, 64
	.other		__nv_reservedSMEM_offset_0_alias,@"STO_CUDA_RESERVED_SHARED STV_DEFAULT"
__nv_reservedSMEM_offset_0_alias:
	.zero		0
	.zero		64


//--------------------- .nv.constant0.mymatmul_kernel0 --------------------------
	.section	.nv.constant0.mymatmul_kernel0,"a",@progbits
	.sectionflags	@""
	.align	4
.nv.constant0.mymatmul_kernel0:
	.zero		920


//--------------------- SYMBOLS --------------------------

	.type		.nv.reservedSmem.offset0,@object
	.size		.nv.reservedSmem.offset0,0x4
	.type		.nv.reservedSmem.cap,@object
	.size		.nv.reservedSmem.cap,0x4
